//
// Generated by NVIDIA NVVM Compiler
//
// Compiler Build ID: CL-36424714
// Cuda compilation tools, release 13.0, V13.0.88
// Based on NVVM 20.0.0
//

.version 9.0
.target sm_100
.address_size 64

	// .globl	_Z8add_operPKimPi
.extern .shared .align 16 .b8 sdata[];

.visible .entry _Z8add_operPKimPi(
	.param .u64 .ptr .align 1 _Z8add_operPKimPi_param_0,
	.param .u64 _Z8add_operPKimPi_param_1,
	.param .u64 .ptr .align 1 _Z8add_operPKimPi_param_2
)
{
	.reg .pred 	%p<6>;
	.reg .b32 	%r<38>;
	.reg .b64 	%rd<13>;

	ld.param.u64 	%rd3, [_Z8add_operPKimPi_param_0];
	ld.param.u64 	%rd2, [_Z8add_operPKimPi_param_2];
	cvta.to.global.u64 	%rd1, %rd3;
	mov.u32 	%r1, %tid.x;
	mov.u32 	%r2, %ntid.y;
	mov.u32 	%r3, %tid.y;
	mad.lo.s32 	%r14, %r1, %r2, %r3;
	mov.u32 	%r37, %ntid.x;
	mul.lo.s32 	%r5, %r37, %r2;
	mov.u32 	%r6, %ctaid.x;
	mul.lo.s32 	%r15, %r6, %r5;
	shl.b32 	%r16, %r15, 1;
	add.s32 	%r7, %r16, %r14;
	setp.lt.u32 	%p1, %r7, 1048960;
	shl.b32 	%r17, %r14, 2;
	mov.u32 	%r18, sdata;
	add.s32 	%r8, %r18, %r17;
	@%p1 bra 	$L__BB0_2;
	mov.b32 	%r36, 0;
	st.shared.u32 	[%r8], %r36;
	bra.uni 	$L__BB0_5;
$L__BB0_2:
	add.s32 	%r9, %r7, %r5;
	setp.lt.u32 	%p2, %r9, 1048960;
	@%p2 bra 	$L__BB0_4;
	mul.wide.u32 	%rd4, %r7, 4;
	add.s64 	%rd5, %rd1, %rd4;
	ld.global.u32 	%r21, [%rd5];
	st.shared.u32 	[%r8], %r21;
	mov.b32 	%r36, 0;
	bra.uni 	$L__BB0_5;
$L__BB0_4:
	mul.wide.u32 	%rd6, %r7, 4;
	add.s64 	%rd7, %rd1, %rd6;
	ld.global.u32 	%r22, [%rd7];
	st.shared.u32 	[%r8], %r22;
	mul.wide.u32 	%rd8, %r9, 4;
	add.s64 	%rd9, %rd1, %rd8;
	ld.global.u32 	%r36, [%rd9];
$L__BB0_5:
	shl.b32 	%r23, %r5, 2;
	add.s32 	%r24, %r8, %r23;
	st.shared.u32 	[%r24], %r36;
	bar.sync 	0;
$L__BB0_6:
	setp.ge.u32 	%p3, %r1, %r37;
	@%p3 bra 	$L__BB0_8;
	mul.lo.s32 	%r25, %r37, %r2;
	shl.b32 	%r26, %r25, 2;
	add.s32 	%r27, %r8, %r26;
	ld.shared.u32 	%r28, [%r27];
	ld.shared.u32 	%r29, [%r8];
	add.s32 	%r30, %r29, %r28;
	st.shared.u32 	[%r8], %r30;
	mov.b32 	%r31, 0;
	st.shared.u32 	[%r27], %r31;
$L__BB0_8:
	bar.sync 	0;
	and.b32  	%r32, %r37, 1;
	add.s32 	%r33, %r32, 1;
	shr.u32 	%r37, %r37, %r33;
	setp.ne.s32 	%p4, %r37, 0;
	@%p4 bra 	$L__BB0_6;
	setp.ne.s32 	%p5, %r1, 0;
	@%p5 bra 	$L__BB0_11;
	ld.shared.u32 	%r34, [%r8];
	mad.lo.s32 	%r35, %r6, %r2, %r3;
	cvta.to.global.u64 	%rd10, %rd2;
	mul.wide.u32 	%rd11, %r35, 4;
	add.s64 	%rd12, %rd10, %rd11;
	st.global.u32 	[%rd12], %r34;
$L__BB0_11:
	ret;

}


// ===== COMPILED SASS (sm_100) =====

	.target	sm_100

	.elftype	@"ET_EXEC"


//--------------------- .note.nv.tkinfo           --------------------------
	.section	.note.nv.tkinfo,"",@"SHT_NOTE"
	.sectionflags	@"SHF_NOTE_NV_TKINFO"
	.tkinfo
        /*0018*/ 	.word	0x00000002
        /*0030*/ 	.string	""
        /*0030*/ 	.string	"ptxas"
        /*0030*/ 	.string	"Cuda compilation tools, release 13.0, V13.0.88"
        /*0030*/ 	.string	"Build cuda_13.0.r13.0/compiler.36424714_0"
        /*0030*/ 	.string	"-arch sm_100 -m 64 "



//--------------------- .note.nv.cuinfo           --------------------------
	.section	.note.nv.cuinfo,"",@"SHT_NOTE"
	.sectionflags	@"SHF_NOTE_NV_CUINFO"
        /*0018*/ 	.short	0x0002
        /*001a*/ 	.short	0x0064
        /*001c*/ 	.short	0x0082
	.zero		2


//--------------------- .nv.info                  --------------------------
	.section	.nv.info,"",@"SHT_CUDA_INFO"
	.align	4


	//----- nvinfo : EIATTR_REGCOUNT
	.align		4
        /*0000*/ 	.byte	0x04, 0x2f
        /*0002*/ 	.short	(.L_1 - .L_0)
	.align		4
.L_0:
        /*0004*/ 	.word	index@(_Z8add_operPKimPi)
        /*0008*/ 	.word	0x00000012


	//----- nvinfo : EIATTR_FRAME_SIZE
	.align		4
.L_1:
        /*000c*/ 	.byte	0x04, 0x11
        /*000e*/ 	.short	(.L_3 - .L_2)
	.align		4
.L_2:
        /*0010*/ 	.word	index@(_Z8add_operPKimPi)
        /*0014*/ 	.word	0x00000000


	//----- nvinfo : EIATTR_MIN_STACK_SIZE
	.align		4
.L_3:
        /*0018*/ 	.byte	0x04, 0x12
        /*001a*/ 	.short	(.L_5 - .L_4)
	.align		4
.L_4:
        /*001c*/ 	.word	index@(_Z8add_operPKimPi)
        /*0020*/ 	.word	0x00000000
.L_5:


//--------------------- .nv.compat                --------------------------
	.section	.nv.compat,"",@"SHT_CUDA_COMPAT_INFO"
	.align	4
        /*0000*/ 	.byte	0x02, 0x09, 0x00, 0x00, 0x02, 0x02, 0x01, 0x00, 0x02, 0x05, 0x05, 0x00, 0x03, 0x07, 0x01, 0x01
        /*0010*/ 	.byte	0x02, 0x03, 0x00, 0x00, 0x02, 0x06, 0x01, 0x00, 0x04, 0x0b, 0x08, 0x00, 0x09, 0x00, 0x00, 0x00
        /*0020*/ 	.byte	0x00, 0x00, 0x00, 0x00


//--------------------- .nv.info._Z8add_operPKimPi --------------------------
	.section	.nv.info._Z8add_operPKimPi,"",@"SHT_CUDA_INFO"
	.sectionflags	@""
	.align	4


	//----- nvinfo : EIATTR_CUDA_API_VERSION
	.align		4
        /*0000*/ 	.byte	0x04, 0x37
        /*0002*/ 	.short	(.L_7 - .L_6)
.L_6:
        /*0004*/ 	.word	0x00000082


	//----- nvinfo : EIATTR_KPARAM_INFO
	.align		4
.L_7:
        /*0008*/ 	.byte	0x04, 0x17
        /*000a*/ 	.short	(.L_9 - .L_8)
.L_8:
        /*000c*/ 	.word	0x00000000
        /*0010*/ 	.short	0x0002
        /*0012*/ 	.short	0x0010
        /*0014*/ 	.byte	0x00, 0xf5, 0x21, 0x00


	//----- nvinfo : EIATTR_KPARAM_INFO
	.align		4
.L_9:
        /*0018*/ 	.byte	0x04, 0x17
        /*001a*/ 	.short	(.L_11 - .L_10)
.L_10:
        /*001c*/ 	.word	0x00000000
        /*0020*/ 	.short	0x0001
        /*0022*/ 	.short	0x0008
        /*0024*/ 	.byte	0x00, 0xf0, 0x21, 0x00


	//----- nvinfo : EIATTR_KPARAM_INFO
	.align		4
.L_11:
        /*0028*/ 	.byte	0x04, 0x17
        /*002a*/ 	.short	(.L_13 - .L_12)
.L_12:
        /*002c*/ 	.word	0x00000000
        /*0030*/ 	.short	0x0000
        /*0032*/ 	.short	0x0000
        /*0034*/ 	.byte	0x00, 0xf5, 0x21, 0x00


	//----- nvinfo : EIATTR_SPARSE_MMA_MASK
	.align		4
.L_13:
        /*0038*/ 	.byte	0x03, 0x50
        /*003a*/ 	.short	0x0000


	//----- nvinfo : EIATTR_MAXREG_COUNT
	.align		4
        /*003c*/ 	.byte	0x03, 0x1b
        /*003e*/ 	.short	0x00ff


	//----- nvinfo : EIATTR_NUM_BARRIERS
	.align		4
        /*0040*/ 	.byte	0x02, 0x4c
        /*0042*/ 	.byte	0x01
	.zero		1


	//----- nvinfo : EIATTR_MERCURY_ISA_VERSION
	.align		4
        /*0044*/ 	.byte	0x03, 0x5f
        /*0046*/ 	.short	0x0101


	//----- nvinfo : EIATTR_VRC_CTA_INIT_COUNT
	.align		4
        /*0048*/ 	.byte	0x02, 0x4a
	.zero		1
	.zero		1


	//----- nvinfo : EIATTR_EXIT_INSTR_OFFSETS
	.align		4
        /*004c*/ 	.byte	0x04, 0x1c
        /*004e*/ 	.short	(.L_15 - .L_14)


	//   ....[0]....
.L_14:
        /*0050*/ 	.word	0x00000310


	//   ....[1]....
        /*0054*/ 	.word	0x00000370


	//----- nvinfo : EIATTR_CRS_STACK_SIZE
	.align		4
.L_15:
        /*0058*/ 	.byte	0x04, 0x1e
        /*005a*/ 	.short	(.L_17 - .L_16)
.L_16:
        /*005c*/ 	.word	0x00000000


	//----- nvinfo : EIATTR_CBANK_PARAM_SIZE
	.align		4
.L_17:
        /*0060*/ 	.byte	0x03, 0x19
        /*0062*/ 	.short	0x0018


	//----- nvinfo : EIATTR_PARAM_CBANK
	.align		4
        /*0064*/ 	.byte	0x04, 0x0a
        /*0066*/ 	.short	(.L_19 - .L_18)
	.align		4
.L_18:
        /*0068*/ 	.word	index@(.nv.constant0._Z8add_operPKimPi)
        /*006c*/ 	.short	0x0380
        /*006e*/ 	.short	0x0018


	//----- nvinfo : EIATTR_SW_WAR
	.align		4
.L_19:
        /*0070*/ 	.byte	0x04, 0x36
        /*0072*/ 	.short	(.L_21 - .L_20)
.L_20:
        /*0074*/ 	.word	0x00000008
.L_21:


//--------------------- .nv.callgraph             --------------------------
	.section	.nv.callgraph,"",@"SHT_CUDA_CALLGRAPH"
	.align	4
	.sectionentsize	8
	.align		4
        /*0000*/ 	.word	0x00000000
	.align		4
        /*0004*/ 	.word	0xffffffff
	.align		4
        /*0008*/ 	.word	0x00000000
	.align		4
        /*000c*/ 	.word	0xfffffffe
	.align		4
        /*0010*/ 	.word	0x00000000
	.align		4
        /*0014*/ 	.word	0xfffffffd
	.align		4
        /*0018*/ 	.word	0x00000000
	.align		4
        /*001c*/ 	.word	0xfffffffc


//--------------------- .text._Z8add_operPKimPi   --------------------------
	.section	.text._Z8add_operPKimPi,"ax",@progbits
	.align	128
        .global         _Z8add_operPKimPi
        .type           _Z8add_operPKimPi,@function
        .size           _Z8add_operPKimPi,(.L_x_4 - _Z8add_operPKimPi)
        .other          _Z8add_operPKimPi,@"STO_CUDA_ENTRY STV_DEFAULT"
_Z8add_operPKimPi:
.text._Z8add_operPKimPi:
[----:B------:R-:W-:Y:S01]  /*0000*/  LDC R1, c[0x0][0x37c] ;  /* 0x0000df00ff017b82 */ /* 0x000fe20000000800 */
[----:B------:R-:W0:Y:S01]  /*0010*/  S2R R13, SR_TID.X ;  /* 0x00000000000d7919 */ /* 0x000e220000002100 */
[----:B------:R-:W1:Y:S06]  /*0020*/  LDCU UR6, c[0x0][0x364] ;  /* 0x00006c80ff0677ac */ /* 0x000e6c0008000800 */
[----:B------:R-:W1:Y:S01]  /*0030*/  LDC R8, c[0x0][0x360] ;  /* 0x0000d800ff087b82 */ /* 0x000e620000000800 */
[----:B------:R-:W-:Y:S01]  /*0040*/  BSSY.RECONVERGENT B0, `(.L_x_0) ;  /* 0x000001b000007945 */ /* 0x000fe20003800200 */
[----:B------:R-:W0:Y:S01]  /*0050*/  S2R R10, SR_TID.Y ;  /* 0x00000000000a7919 */ /* 0x000e220000002200 */
[----:B------:R-:W-:Y:S01]  /*0060*/  UMOV UR4, 0x400 ;  /* 0x0000040000047882 */ /* 0x000fe20000000000 */
[----:B------:R-:W2:Y:S04]  /*0070*/  S2R R15, SR_CTAID.X ;  /* 0x00000000000f7919 */ /* 0x000ea80000002500 */
[----:B------:R-:W3:Y:S01]  /*0080*/  S2UR UR5, SR_CgaCtaId ;  /* 0x00000000000579c3 */ /* 0x000ee20000008800 */
[----:B-1----:R-:W-:Y:S01]  /*0090*/  IMAD R6, R8, UR6, RZ ;  /* 0x0000000608067c24 */ /* 0x002fe2000f8e02ff */
[----:B---3--:R-:W-:Y:S01]  /*00a0*/  ULEA UR4, UR5, UR4, 0x18 ;  /* 0x0000000405047291 */ /* 0x008fe2000f8ec0ff */
[----:B0-----:R-:W-:-:S02]  /*00b0*/  IMAD R0, R13, UR6, R10 ;  /* 0x000000060d007c24 */ /* 0x001fc4000f8e020a */
[----:B--2---:R-:W-:-:S03]  /*00c0*/  IMAD R3, R6, R15, RZ ;  /* 0x0000000f06037224 */ /* 0x004fc600078e02ff */
[----:B------:R-:W-:Y:S01]  /*00d0*/  LEA R9, R0, UR4, 0x2 ;  /* 0x0000000400097c11 */ /* 0x000fe2000f8e10ff */
[----:B------:R-:W-:-:S04]  /*00e0*/  IMAD R7, R3, 0x2, R0 ;  /* 0x0000000203077824 */ /* 0x000fc800078e0200 */
[----:B------:R-:W0:Y:S01]  /*00f0*/  LDCU.64 UR4, c[0x0][0x358] ;  /* 0x00006b00ff0477ac */ /* 0x000e220008000a00 */
[----:B------:R-:W-:Y:S01]  /*0100*/  IMAD R11, R6, 0x4, R9 ;  /* 0x00000004060b7824 */ /* 0x000fe200078e0209 */
[----:B------:R-:W-:-:S13]  /*0110*/  ISETP.GE.U32.AND P0, PT, R7, 0x100180, PT ;  /* 0x001001800700780c */ /* 0x000fda0003f06070 */
[----:B------:R1:W-:Y:S01]  /*0120*/  @P0 STS [R9], RZ ;  /* 0x000000ff09000388 */ /* 0x0003e20000000800 */
[----:B------:R-:W-:Y:S01]  /*0130*/  @P0 MOV R0, RZ ;  /* 0x000000ff00000202 */ /* 0x000fe20000000f00 */
[----:B------:R-:W-:Y:S06]  /*0140*/  @P0 BRA `(.L_x_1) ;  /* 0x0000000000280947 */ /* 0x000fec0003800000 */
[----:B------:R-:W2:Y:S02]  /*0150*/  LDC.64 R4, c[0x0][0x380] ;  /* 0x0000e000ff047b82 */ /* 0x000ea40000000a00 */
[----:B--2---:R-:W-:-:S04]  /*0160*/  IMAD.WIDE.U32 R2, R7, 0x4, R4 ;  /* 0x0000000407027825 */ /* 0x004fc800078e0004 */
[----:B------:R-:W-:Y:S02]  /*0170*/  IMAD.IADD R7, R6, 0x1, R7 ;  /* 0x0000000106077824 */ /* 0x000fe400078e0207 */
[----:B0-----:R-:W2:Y:S03]  /*0180*/  LDG.E R2, desc[UR4][R2.64] ;  /* 0x0000000402027981 */ /* 0x001ea6000c1e1900 */
[----:B------:R-:W-:-:S13]  /*0190*/  ISETP.GE.U32.AND P0, PT, R7, 0x100180, PT ;  /* 0x001001800700780c */ /* 0x000fda0003f06070 */
[----:B------:R-:W-:Y:S01]  /*01a0*/  @P0 MOV R0, RZ ;  /* 0x000000ff00000202 */ /* 0x000fe20000000f00 */
[----:B------:R-:W-:-:S05]  /*01b0*/  @!P0 IMAD.WIDE.U32 R4, R7, 0x4, R4 ;  /* 0x0000000407048825 */ /* 0x000fca00078e0004 */
[----:B------:R3:W5:Y:S04]  /*01c0*/  @!P0 LDG.E R0, desc[UR4][R4.64] ;  /* 0x0000000404008981 */ /* 0x000768000c1e1900 */
[----:B--2---:R3:W-:Y:S04]  /*01d0*/  @P0 STS [R9], R2 ;  /* 0x0000000209000388 */ /* 0x0047e80000000800 */
[----:B------:R3:W-:Y:S02]  /*01e0*/  @!P0 STS [R9], R2 ;  /* 0x0000000209008388 */ /* 0x0007e40000000800 */
.L_x_1:
[----:B0-----:R-:W-:Y:S05]  /*01f0*/  BSYNC.RECONVERGENT B0 ;  /* 0x0000000000007941 */ /* 0x001fea0003800200 */
.L_x_0:
[----:B-----5:R0:W-:Y:S01]  /*0200*/  STS [R11], R0 ;  /* 0x000000000b007388 */ /* 0x0201e20000000800 */
[----:B------:R-:W-:Y:S06]  /*0210*/  BAR.SYNC.DEFER_BLOCKING 0x0 ;  /* 0x0000000000007b1d */ /* 0x000fec0000010000 */
.L_x_2:
[----:B------:R-:W-:-:S13]  /*0220*/  ISETP.GE.U32.AND P0, PT, R13, R8, PT ;  /* 0x000000080d00720c */ /* 0x000fda0003f06070 */
[----:B0-----:R-:W-:Y:S01]  /*0230*/  @!P0 IMAD R0, R8, UR6, RZ ;  /* 0x0000000608008c24 */ /* 0x001fe2000f8e02ff */
[----:B------:R-:W-:Y:S03]  /*0240*/  @!P0 LDS R3, [R9] ;  /* 0x0000000009038984 */ /* 0x000fe60000000800 */
[----:B------:R-:W-:-:S05]  /*0250*/  @!P0 IMAD R0, R0, 0x4, R9 ;  /* 0x0000000400008824 */ /* 0x000fca00078e0209 */
[----:B---3--:R-:W0:Y:S02]  /*0260*/  @!P0 LDS R2, [R0] ;  /* 0x0000000000028984 */ /* 0x008e240000000800 */
[----:B0-----:R-:W-:Y:S02]  /*0270*/  @!P0 IADD3 R2, PT, PT, R2, R3, RZ ;  /* 0x0000000302028210 */ /* 0x001fe40007ffe0ff */
[----:B------:R-:W-:-:S03]  /*0280*/  LOP3.LUT R3, R8, 0x1, RZ, 0xc0, !PT ;  /* 0x0000000108037812 */ /* 0x000fc600078ec0ff */
[----:B------:R2:W-:Y:S01]  /*0290*/  @!P0 STS [R9], R2 ;  /* 0x0000000209008388 */ /* 0x0005e20000000800 */
[----:B------:R-:W-:-:S03]  /*02a0*/  IADD3 R3, PT, PT, R3, 0x1, RZ ;  /* 0x0000000103037810 */ /* 0x000fc60007ffe0ff */
[----:B------:R2:W-:Y:S01]  /*02b0*/  @!P0 STS [R0], RZ ;  /* 0x000000ff00008388 */ /* 0x0005e20000000800 */
[----:B------:R-:W-:Y:S01]  /*02c0*/  SHF.R.U32.HI R8, RZ, R3, R8 ;  /* 0x00000003ff087219 */ /* 0x000fe20000011608 */
[----:B------:R-:W-:Y:S03]  /*02d0*/  BAR.SYNC.DEFER_BLOCKING 0x0 ;  /* 0x0000000000007b1d */ /* 0x000fe60000010000 */
[----:B------:R-:W-:-:S13]  /*02e0*/  ISETP.NE.AND P0, PT, R8, RZ, PT ;  /* 0x000000ff0800720c */ /* 0x000fda0003f05270 */
[----:B--2---:R-:W-:Y:S05]  /*02f0*/  @P0 BRA `(.L_x_2) ;  /* 0xfffffffc00c80947 */ /* 0x004fea000383ffff */
[----:B------:R-:W-:-:S13]  /*0300*/  ISETP.NE.AND P0, PT, R13, RZ, PT ;  /* 0x000000ff0d00720c */ /* 0x000fda0003f05270 */
[----:B------:R-:W-:Y:S05]  /*0310*/  @P0 EXIT ;  /* 0x000000000000094d */ /* 0x000fea0003800000 */
[----:B-1----:R-:W0:Y:S01]  /*0320*/  LDS R9, [R9] ;  /* 0x0000000009097984 */ /* 0x002e220000000800 */
[----:B------:R-:W1:Y:S01]  /*0330*/  LDC.64 R2, c[0x0][0x390] ;  /* 0x0000e400ff027b82 */ /* 0x000e620000000a00 */
[----:B------:R-:W-:-:S04]  /*0340*/  IMAD R5, R15, UR6, R10 ;  /* 0x000000060f057c24 */ /* 0x000fc8000f8e020a */
[----:B-1----:R-:W-:-:S05]  /*0350*/  IMAD.WIDE.U32 R2, R5, 0x4, R2 ;  /* 0x0000000405027825 */ /* 0x002fca00078e0002 */
[----:B0-----:R-:W-:Y:S01]  /*0360*/  STG.E desc[UR4][R2.64], R9 ;  /* 0x0000000902007986 */ /* 0x001fe2000c101904 */
[----:B------:R-:W-:Y:S05]  /*0370*/  EXIT ;  /* 0x000000000000794d */ /* 0x000fea0003800000 */
.L_x_3:
[----:B------:R-:W-:-:S00]  /*0380*/  BRA `(.L_x_3) ;  /* 0xfffffffc00fc7947 */ /* 0x000fc0000383ffff */
[----:B------:R-:W-:-:S00]  /*0390*/  NOP ;  /* 0x0000000000007918 */ /* 0x000fc00000000000 */
        /* <DEDUP_REMOVED lines=14> */
.L_x_4:


//--------------------- .nv.shared._Z8add_operPKimPi --------------------------
	.section	.nv.shared._Z8add_operPKimPi,"aw",@nobits
	.sectionflags	@""
	.align	16
	.zero		1024


//--------------------- .nv.shared.reserved.0     --------------------------
	.section	.nv.shared.reserved.0,"aw",@nobits
	.weak		__nv_reservedSMEM_offset_0_alias
	.size		__nv_reservedSMEM_offset_0_alias, 0, 64
	.other		__nv_reservedSMEM_offset_0_alias,@"STO_CUDA_RESERVED_SHARED STV_DEFAULT"
__nv_reservedSMEM_offset_0_alias:
	.zero		0
	.zero		64


//--------------------- .nv.constant0._Z8add_operPKimPi --------------------------
	.section	.nv.constant0._Z8add_operPKimPi,"a",@progbits
	.sectionflags	@""
	.align	4
.nv.constant0._Z8add_operPKimPi:
	.zero		920


//--------------------- SYMBOLS --------------------------

	.type		.nv.reservedSmem.offset0,@object
	.size		.nv.reservedSmem.offset0,0x4
	.type		.nv.reservedSmem.cap,@object
	.size		.nv.reservedSmem.cap,0x4
